	.headerflags	@"EF_CUDA_TEXMODE_UNIFIED EF_CUDA_64BIT_ADDRESS EF_CUDA_ACCELERATORS EF_CUDA_SM90 EF_CUDA_VIRTUAL_SM(EF_CUDA_SM90)"
	.elftype	@"ET_EXEC"


//--------------------- .nv.info                  --------------------------
	.section	.nv.info,"",@"SHT_CUDA_INFO"
	.align	4


	//----- nvinfo : EIATTR_REGCOUNT
	.align		4
        /*0000*/ 	.byte	0x04, 0x2f
        /*0002*/ 	.short	(.L_1 - .L_0)
	.align		4
.L_0:
        /*0004*/ 	.word	index@(triton_poi_fused_convolution_relu_56)
        /*0008*/ 	.word	0x0000000c


	//----- nvinfo : EIATTR_MIN_STACK_SIZE
	.align		4
.L_1:
        /*000c*/ 	.byte	0x04, 0x12
        /*000e*/ 	.short	(.L_3 - .L_2)
	.align		4
.L_2:
        /*0010*/ 	.word	index@(triton_poi_fused_convolution_relu_56)
        /*0014*/ 	.word	0x00000000


	//----- nvinfo : EIATTR_FRAME_SIZE
	.align		4
.L_3:
        /*0018*/ 	.byte	0x04, 0x11
        /*001a*/ 	.short	(.L_5 - .L_4)
	.align		4
.L_4:
        /*001c*/ 	.word	index@(triton_poi_fused_convolution_relu_56)
        /*0020*/ 	.word	0x00000000


	//----- nvinfo : EIATTR_MIN_STACK_SIZE
	.align		4
.L_5:
        /*0024*/ 	.byte	0x04, 0x12
        /*0026*/ 	.short	(.L_7 - .L_6)
	.align		4
.L_6:
        /*0028*/ 	.word	index@(triton_poi_fused_convolution_relu_56)
        /*002c*/ 	.word	0x00000000
.L_7:


//--------------------- .nv.info.triton_poi_fused_convolution_relu_56 --------------------------
	.section	.nv.info.triton_poi_fused_convolution_relu_56,"",@"SHT_CUDA_INFO"
	.sectionflags	@""
	.align	4


	//----- nvinfo : EIATTR_CUDA_API_VERSION
	.align		4
        /*0000*/ 	.byte	0x04, 0x37
        /*0002*/ 	.short	(.L_9 - .L_8)
.L_8:
        /*0004*/ 	.word	0x0000007c


	//----- nvinfo : EIATTR_KPARAM_INFO
	.align		4
.L_9:
        /*0008*/ 	.byte	0x04, 0x17
        /*000a*/ 	.short	(.L_11 - .L_10)
.L_10:
        /*000c*/ 	.word	0x00000000
        /*0010*/ 	.short	0x0002
        /*0012*/ 	.short	0x0010
        /*0014*/ 	.byte	0x00, 0xf0, 0x11, 0x00


	//----- nvinfo : EIATTR_KPARAM_INFO
	.align		4
.L_11:
        /*0018*/ 	.byte	0x04, 0x17
        /*001a*/ 	.short	(.L_13 - .L_12)
.L_12:
        /*001c*/ 	.word	0x00000000
        /*0020*/ 	.short	0x0001
        /*0022*/ 	.short	0x0008
        /*0024*/ 	.byte	0x00, 0xf4, 0x21, 0x00


	//----- nvinfo : EIATTR_KPARAM_INFO
	.align		4
.L_13:
        /*0028*/ 	.byte	0x04, 0x17
        /*002a*/ 	.short	(.L_15 - .L_14)
.L_14:
        /*002c*/ 	.word	0x00000000
        /*0030*/ 	.short	0x0000
        /*0032*/ 	.short	0x0000
        /*0034*/ 	.byte	0x00, 0xf4, 0x21, 0x00


	//----- nvinfo : EIATTR_SPARSE_MMA_MASK
	.align		4
.L_15:
        /*0038*/ 	.byte	0x03, 0x50
        /*003a*/ 	.short	0x0000


	//----- nvinfo : EIATTR_MAXREG_COUNT
	.align		4
        /*003c*/ 	.byte	0x03, 0x1b
        /*003e*/ 	.short	0x00ff


	//----- nvinfo : EIATTR_EXIT_INSTR_OFFSETS
	.align		4
        /*0040*/ 	.byte	0x04, 0x1c
        /*0042*/ 	.short	(.L_17 - .L_16)


	//   ....[0]....
.L_16:
        /*0044*/ 	.word	0x000001b0


	//----- nvinfo : EIATTR_REQNTID
	.align		4
.L_17:
        /*0048*/ 	.byte	0x04, 0x10
        /*004a*/ 	.short	(.L_19 - .L_18)
.L_18:
        /*004c*/ 	.word	0x00000080
        /*0050*/ 	.word	0x00000001
        /*0054*/ 	.word	0x00000001


	//----- nvinfo : EIATTR_CBANK_PARAM_SIZE
	.align		4
.L_19:
        /*0058*/ 	.byte	0x03, 0x19
        /*005a*/ 	.short	0x0014


	//----- nvinfo : EIATTR_PARAM_CBANK
	.align		4
        /*005c*/ 	.byte	0x04, 0x0a
        /*005e*/ 	.short	(.L_21 - .L_20)
	.align		4
.L_20:
        /*0060*/ 	.word	index@(.nv.constant0.triton_poi_fused_convolution_relu_56)
        /*0064*/ 	.short	0x0210
        /*0066*/ 	.short	0x0014


	//----- nvinfo : EIATTR_SW_WAR
	.align		4
.L_21:
        /*0068*/ 	.byte	0x04, 0x36
        /*006a*/ 	.short	(.L_23 - .L_22)
.L_22:
        /*006c*/ 	.word	0x00000008
.L_23:


//--------------------- .nv.callgraph             --------------------------
	.section	.nv.callgraph,"",@"SHT_CUDA_CALLGRAPH"
	.align	4
	.sectionentsize	8
	.align		4
        /*0000*/ 	.word	0x00000000
	.align		4
        /*0004*/ 	.word	0xffffffff
	.align		4
        /*0008*/ 	.word	0x00000000
	.align		4
        /*000c*/ 	.word	0xfffffffe
	.align		4
        /*0010*/ 	.word	0x00000000
	.align		4
        /*0014*/ 	.word	0xfffffffd
	.align		4
        /*0018*/ 	.word	0x00000000
	.align		4
        /*001c*/ 	.word	0xfffffffc


//--------------------- .text.triton_poi_fused_convolution_relu_56 --------------------------
	.section	.text.triton_poi_fused_convolution_relu_56,"ax",@progbits
	.align	128
        .global         triton_poi_fused_convolution_relu_56
        .type           triton_poi_fused_convolution_relu_56,@function
        .size           triton_poi_fused_convolution_relu_56,(.L_x_1 - triton_poi_fused_convolution_relu_56)
        .other          triton_poi_fused_convolution_relu_56,@"STO_CUDA_ENTRY STV_DEFAULT"
triton_poi_fused_convolution_relu_56:
.text.triton_poi_fused_convolution_relu_56:
[----:B------:R-:W-:Y:S01]  /*0000*/  LDC R1, c[0x0][0x28] ;  /* 0x00000a00ff017b82 */ /* 0x000fe20000000800 */
[----:B------:R-:W1:Y:S07]  /*0010*/  S2R R0, SR_TID.X ;  /* 0x0000000000007919 */ /* 0x000e6e0000002100 */
[----:B------:R-:W2:Y:S01]  /*0020*/  LDC.64 R4, c[0x0][0x218] ;  /* 0x00008600ff047b82 */ /* 0x000ea20000000a00 */
[----:B------:R-:W-:Y:S01]  /*0030*/  ULDC.64 UR4, c[0x0][0x208] ;  /* 0x0000820000047ab9 */ /* 0x000fe20000000a00 */
[----:B------:R-:W3:Y:S06]  /*0040*/  S2R R7, SR_CTAID.X ;  /* 0x0000000000077919 */ /* 0x000eec0000002500 */
[----:B------:R-:W4:Y:S01]  /*0050*/  LDC.64 R2, c[0x0][0x210] ;  /* 0x00008400ff027b82 */ /* 0x000f220000000a00 */
[----:B-1----:R-:W-:Y:S01]  /*0060*/  IMAD.SHL.U32 R0, R0, 0x2, RZ ;  /* 0x0000000200007824 */ /* 0x002fe200078e00ff */
[----:B---3--:R-:W-:-:S04]  /*0070*/  SHF.R.S32.HI R6, RZ, 0x17, R7 ;  /* 0x00000017ff067819 */ /* 0x008fc80000011407 */
[----:B------:R-:W-:Y:S02]  /*0080*/  LOP3.LUT R0, R0, 0xfe, RZ, 0xc0, !PT ;  /* 0x000000fe00007812 */ /* 0x000fe400078ec0ff */
[----:B------:R-:W-:-:S03]  /*0090*/  SGXT R6, R6, 0x1 ;  /* 0x000000010606781a */ /* 0x000fc60000000200 */
[----:B------:R-:W-:-:S04]  /*00a0*/  IMAD R7, R7, 0x100, R0 ;  /* 0x0000010007077824 */ /* 0x000fc800078e0200 */
[----:B----4-:R-:W-:Y:S01]  /*00b0*/  IMAD.WIDE R2, R7, 0x4, R2 ;  /* 0x0000000407027825 */ /* 0x010fe200078e0202 */
[----:B------:R-:W-:-:S04]  /*00c0*/  LEA.HI R6, R6, R7, RZ, 0x8 ;  /* 0x0000000706067211 */ /* 0x000fc800078f40ff */
[----:B------:R-:W-:-:S04]  /*00d0*/  SHF.R.S32.HI R6, RZ, 0x8, R6 ;  /* 0x00000008ff067819 */ /* 0x000fc80000011406 */
[----:B------:R-:W-:-:S04]  /*00e0*/  LEA.HI R0, R6, R6, RZ, 0x6 ;  /* 0x0000000606007211 */ /* 0x000fc800078f30ff */
[----:B------:R-:W-:-:S05]  /*00f0*/  LOP3.LUT R9, R0, 0xffffffc0, RZ, 0xc0, !PT ;  /* 0xffffffc000097812 */ /* 0x000fca00078ec0ff */
[----:B------:R-:W-:Y:S02]  /*0100*/  IMAD.IADD R9, R6, 0x1, -R9 ;  /* 0x0000000106097824 */ /* 0x000fe400078e0a09 */
[----:B------:R-:W3:Y:S02]  /*0110*/  LDG.E.64 R6, desc[UR4][R2.64] ;  /* 0x0000000402067981 */ /* 0x000ee4000c1e1b00 */
[----:B--2---:R-:W-:-:S06]  /*0120*/  IMAD.WIDE R4, R9, 0x4, R4 ;  /* 0x0000000409047825 */ /* 0x004fcc00078e0204 */
[----:B------:R-:W3:Y:S02]  /*0130*/  LDG.E.EL R4, desc[UR4][R4.64] ;  /* 0x0000000404047981 */ /* 0x000ee4000c2e1900 */
[CC--:B---3--:R-:W-:Y:S01]  /*0140*/  FSETP.GEU.AND P0, PT, R6.reuse, -R4.reuse, PT ;  /* 0x800000040600720b */ /* 0x0c8fe20003f0e000 */
[--C-:B------:R-:W-:Y:S01]  /*0150*/  FADD R6, R6, R4.reuse ;  /* 0x0000000406067221 */ /* 0x100fe20000000000 */
[C---:B------:R-:W-:Y:S01]  /*0160*/  FADD R0, R7.reuse, R4 ;  /* 0x0000000407007221 */ /* 0x040fe20000000000 */
[----:B------:R-:W-:-:S03]  /*0170*/  FSETP.GEU.AND P1, PT, R7, -R4, PT ;  /* 0x800000040700720b */ /* 0x000fc60003f2e000 */
[----:B------:R-:W-:Y:S02]  /*0180*/  FSEL R6, R6, RZ, P0 ;  /* 0x000000ff06067208 */ /* 0x000fe40000000000 */
[----:B------:R-:W-:-:S05]  /*0190*/  FSEL R7, R0, RZ, P1 ;  /* 0x000000ff00077208 */ /* 0x000fca0000800000 */
[----:B------:R-:W-:Y:S01]  /*01a0*/  STG.E.64 desc[UR4][R2.64], R6 ;  /* 0x0000000602007986 */ /* 0x000fe2000c101b04 */
[----:B------:R-:W-:Y:S05]  /*01b0*/  EXIT ;  /* 0x000000000000794d */ /* 0x000fea0003800000 */
.L_x_0:
[----:B------:R-:W-:-:S00]  /*01c0*/  BRA `(.L_x_0) ;  /* 0xfffffffc00fc7947 */ /* 0x000fc0000383ffff */
[----:B------:R-:W-:-:S00]  /*01d0*/  NOP ;  /* 0x0000000000007918 */ /* 0x000fc00000000000 */
        /* <DEDUP_REMOVED lines=10> */
.L_x_1:


//--------------------- .nv.constant0.triton_poi_fused_convolution_relu_56 --------------------------
	.section	.nv.constant0.triton_poi_fused_convolution_relu_56,"a",@progbits
	.sectionflags	@""
	.align	4
.nv.constant0.triton_poi_fused_convolution_relu_56:
	.zero		548
